	.headerflags	@"EF_CUDA_TEXMODE_UNIFIED EF_CUDA_64BIT_ADDRESS EF_CUDA_ACCELERATORS EF_CUDA_SM90 EF_CUDA_VIRTUAL_SM(EF_CUDA_SM90)"
	.elftype	@"ET_EXEC"


//--------------------- .nv.info                  --------------------------
	.section	.nv.info,"",@"SHT_CUDA_INFO"
	.align	4


	//----- nvinfo : EIATTR_REGCOUNT
	.align		4
        /*0000*/ 	.byte	0x04, 0x2f
        /*0002*/ 	.short	(.L_1 - .L_0)
	.align		4
.L_0:
        /*0004*/ 	.word	index@(triton_poi_fused_convolution_relu_15)
        /*0008*/ 	.word	0x0000001e


	//----- nvinfo : EIATTR_MIN_STACK_SIZE
	.align		4
.L_1:
        /*000c*/ 	.byte	0x04, 0x12
        /*000e*/ 	.short	(.L_3 - .L_2)
	.align		4
.L_2:
        /*0010*/ 	.word	index@(triton_poi_fused_convolution_relu_15)
        /*0014*/ 	.word	0x00000000


	//----- nvinfo : EIATTR_FRAME_SIZE
	.align		4
.L_3:
        /*0018*/ 	.byte	0x04, 0x11
        /*001a*/ 	.short	(.L_5 - .L_4)
	.align		4
.L_4:
        /*001c*/ 	.word	index@(triton_poi_fused_convolution_relu_15)
        /*0020*/ 	.word	0x00000000


	//----- nvinfo : EIATTR_MIN_STACK_SIZE
	.align		4
.L_5:
        /*0024*/ 	.byte	0x04, 0x12
        /*0026*/ 	.short	(.L_7 - .L_6)
	.align		4
.L_6:
        /*0028*/ 	.word	index@(triton_poi_fused_convolution_relu_15)
        /*002c*/ 	.word	0x00000000
.L_7:


//--------------------- .nv.info.triton_poi_fused_convolution_relu_15 --------------------------
	.section	.nv.info.triton_poi_fused_convolution_relu_15,"",@"SHT_CUDA_INFO"
	.sectionflags	@""
	.align	4


	//----- nvinfo : EIATTR_CUDA_API_VERSION
	.align		4
        /*0000*/ 	.byte	0x04, 0x37
        /*0002*/ 	.short	(.L_9 - .L_8)
.L_8:
        /*0004*/ 	.word	0x0000007c


	//----- nvinfo : EIATTR_KPARAM_INFO
	.align		4
.L_9:
        /*0008*/ 	.byte	0x04, 0x17
        /*000a*/ 	.short	(.L_11 - .L_10)
.L_10:
        /*000c*/ 	.word	0x00000000
        /*0010*/ 	.short	0x0004
        /*0012*/ 	.short	0x001c
        /*0014*/ 	.byte	0x00, 0xf0, 0x11, 0x00


	//----- nvinfo : EIATTR_KPARAM_INFO
	.align		4
.L_11:
        /*0018*/ 	.byte	0x04, 0x17
        /*001a*/ 	.short	(.L_13 - .L_12)
.L_12:
        /*001c*/ 	.word	0x00000000
        /*0020*/ 	.short	0x0003
        /*0022*/ 	.short	0x0018
        /*0024*/ 	.byte	0x00, 0xf0, 0x11, 0x00


	//----- nvinfo : EIATTR_KPARAM_INFO
	.align		4
.L_13:
        /*0028*/ 	.byte	0x04, 0x17
        /*002a*/ 	.short	(.L_15 - .L_14)
.L_14:
        /*002c*/ 	.word	0x00000000
        /*0030*/ 	.short	0x0002
        /*0032*/ 	.short	0x0010
        /*0034*/ 	.byte	0x00, 0xf4, 0x21, 0x00


	//----- nvinfo : EIATTR_KPARAM_INFO
	.align		4
.L_15:
        /*0038*/ 	.byte	0x04, 0x17
        /*003a*/ 	.short	(.L_17 - .L_16)
.L_16:
        /*003c*/ 	.word	0x00000000
        /*0040*/ 	.short	0x0001
        /*0042*/ 	.short	0x0008
        /*0044*/ 	.byte	0x00, 0xf4, 0x21, 0x00


	//----- nvinfo : EIATTR_KPARAM_INFO
	.align		4
.L_17:
        /*0048*/ 	.byte	0x04, 0x17
        /*004a*/ 	.short	(.L_19 - .L_18)
.L_18:
        /*004c*/ 	.word	0x00000000
        /*0050*/ 	.short	0x0000
        /*0052*/ 	.short	0x0000
        /*0054*/ 	.byte	0x00, 0xf4, 0x21, 0x00


	//----- nvinfo : EIATTR_SPARSE_MMA_MASK
	.align		4
.L_19:
        /*0058*/ 	.byte	0x03, 0x50
        /*005a*/ 	.short	0x0000


	//----- nvinfo : EIATTR_MAXREG_COUNT
	.align		4
        /*005c*/ 	.byte	0x03, 0x1b
        /*005e*/ 	.short	0x00ff


	//----- nvinfo : EIATTR_EXIT_INSTR_OFFSETS
	.align		4
        /*0060*/ 	.byte	0x04, 0x1c
        /*0062*/ 	.short	(.L_21 - .L_20)


	//   ....[0]....
.L_20:
        /*0064*/ 	.word	0x000006c0


	//   ....[1]....
        /*0068*/ 	.word	0x00000750


	//----- nvinfo : EIATTR_REQNTID
	.align		4
.L_21:
        /*006c*/ 	.byte	0x04, 0x10
        /*006e*/ 	.short	(.L_23 - .L_22)
.L_22:
        /*0070*/ 	.word	0x00000080
        /*0074*/ 	.word	0x00000001
        /*0078*/ 	.word	0x00000001


	//----- nvinfo : EIATTR_CBANK_PARAM_SIZE
	.align		4
.L_23:
        /*007c*/ 	.byte	0x03, 0x19
        /*007e*/ 	.short	0x0020


	//----- nvinfo : EIATTR_PARAM_CBANK
	.align		4
        /*0080*/ 	.byte	0x04, 0x0a
        /*0082*/ 	.short	(.L_25 - .L_24)
	.align		4
.L_24:
        /*0084*/ 	.word	index@(.nv.constant0.triton_poi_fused_convolution_relu_15)
        /*0088*/ 	.short	0x0210
        /*008a*/ 	.short	0x0020


	//----- nvinfo : EIATTR_SW_WAR
	.align		4
.L_25:
        /*008c*/ 	.byte	0x04, 0x36
        /*008e*/ 	.short	(.L_27 - .L_26)
.L_26:
        /*0090*/ 	.word	0x00000008
.L_27:


//--------------------- .nv.callgraph             --------------------------
	.section	.nv.callgraph,"",@"SHT_CUDA_CALLGRAPH"
	.align	4
	.sectionentsize	8
	.align		4
        /*0000*/ 	.word	0x00000000
	.align		4
        /*0004*/ 	.word	0xffffffff
	.align		4
        /*0008*/ 	.word	0x00000000
	.align		4
        /*000c*/ 	.word	0xfffffffe
	.align		4
        /*0010*/ 	.word	0x00000000
	.align		4
        /*0014*/ 	.word	0xfffffffd
	.align		4
        /*0018*/ 	.word	0x00000000
	.align		4
        /*001c*/ 	.word	0xfffffffc


//--------------------- .text.triton_poi_fused_convolution_relu_15 --------------------------
	.section	.text.triton_poi_fused_convolution_relu_15,"ax",@progbits
	.sectionflags	@"SHF_BARRIERS=1"
	.align	128
        .global         triton_poi_fused_convolution_relu_15
        .type           triton_poi_fused_convolution_relu_15,@function
        .size           triton_poi_fused_convolution_relu_15,(.L_x_1 - triton_poi_fused_convolution_relu_15)
        .other          triton_poi_fused_convolution_relu_15,@"STO_CUDA_ENTRY STV_DEFAULT"
triton_poi_fused_convolution_relu_15:
.text.triton_poi_fused_convolution_relu_15:
[----:B------:R-:W0:Y:S02]  /*0000*/  LDC R1, c[0x0][0x28] ;  /* 0x00000a00ff017b82 */ /* 0x000e240000000800 */
[----:B------:R-:W1:Y:S01]  /*0010*/  S2R R0, SR_CTAID.Y ;  /* 0x0000000000007919 */ /* 0x000e620000002600 */
[----:B------:R-:W2:Y:S01]  /*0020*/  LDC.64 R4, c[0x0][0x210] ;  /* 0x00008400ff047b82 */ /* 0x000ea20000000a00 */
[----:B------:R-:W-:Y:S01]  /*0030*/  ULDC.64 UR6, c[0x0][0x208] ;  /* 0x0000820000067ab9 */ /* 0x000fe20000000a00 */
[----:B------:R-:W3:Y:S01]  /*0040*/  S2R R16, SR_TID.X ;  /* 0x0000000000107919 */ /* 0x000ee20000002100 */
[----:B------:R-:W4:Y:S01]  /*0050*/  S2R R17, SR_CTAID.X ;  /* 0x0000000000117919 */ /* 0x000f220000002500 */
[----:B-1----:R-:W-:Y:S01]  /*0060*/  IMAD.SHL.U32 R3, R0, 0x20, RZ ;  /* 0x0000002000037824 */ /* 0x002fe200078e00ff */
[----:B------:R-:W-:Y:S01]  /*0070*/  SHF.R.S32.HI R7, RZ, 0x1a, R0 ;  /* 0x0000001aff077819 */ /* 0x000fe20000011400 */
[----:B---3--:R-:W-:-:S03]  /*0080*/  IMAD.SHL.U32 R2, R16, 0x4, RZ ;  /* 0x0000000410027824 */ /* 0x008fc600078e00ff */
[----:B------:R-:W-:Y:S02]  /*0090*/  SGXT R7, R7, 0x1 ;  /* 0x000000010707781a */ /* 0x000fe40000000200 */
[----:B------:R-:W-:Y:S01]  /*00a0*/  SHF.R.U32.HI R10, RZ, 0x3, R16 ;  /* 0x00000003ff0a7819 */ /* 0x000fe20000011610 */
[----:B----4-:R-:W-:Y:S01]  /*00b0*/  IMAD.SHL.U32 R17, R17, 0x20, RZ ;  /* 0x0000002011117824 */ /* 0x010fe200078e00ff */
[----:B------:R-:W-:-:S04]  /*00c0*/  LOP3.LUT R0, R3, 0x1c, R2, 0xf8, !PT ;  /* 0x0000001c03007812 */ /* 0x000fc800078ef802 */
[----:B------:R-:W-:Y:S02]  /*00d0*/  LEA.HI R8, R7, R0, RZ, 0x8 ;  /* 0x0000000007087211 */ /* 0x000fe400078f40ff */
[----:B------:R-:W1:Y:S02]  /*00e0*/  LDC.64 R6, c[0x0][0x218] ;  /* 0x00008600ff067b82 */ /* 0x000e640000000a00 */
[C---:B------:R-:W-:Y:S01]  /*00f0*/  LOP3.LUT R9, R8.reuse, 0xffffff00, RZ, 0xc0, !PT ;  /* 0xffffff0008097812 */ /* 0x040fe200078ec0ff */
[----:B------:R-:W-:-:S04]  /*0100*/  IMAD.SHL.U32 R8, R8, 0x100, RZ ;  /* 0x0000010008087824 */ /* 0x000fc800078e00ff */
[----:B------:R-:W-:Y:S01]  /*0110*/  IMAD.IADD R13, R0, 0x1, -R9 ;  /* 0x00000001000d7824 */ /* 0x000fe200078e0a09 */
[----:B------:R-:W-:Y:S02]  /*0120*/  SGXT.U32 R0, R10, 0x4 ;  /* 0x000000040a00781a */ /* 0x000fe40000000000 */
[----:B------:R-:W-:Y:S02]  /*0130*/  LOP3.LUT R10, R8, 0xffff0000, RZ, 0xc0, !PT ;  /* 0xffff0000080a7812 */ /* 0x000fe400078ec0ff */
[----:B------:R-:W-:Y:S02]  /*0140*/  LOP3.LUT R8, R17, R0, RZ, 0xfc, !PT ;  /* 0x0000000011087212 */ /* 0x000fe400078efcff */
[----:B------:R-:W-:Y:S01]  /*0150*/  LOP3.LUT R9, R17, 0x10, R0, 0xfe, !PT ;  /* 0x0000001011097812 */ /* 0x000fe200078efe00 */
[----:B------:R-:W-:Y:S01]  /*0160*/  IMAD.IADD R10, R13, 0x1, R10 ;  /* 0x000000010d0a7824 */ /* 0x000fe200078e020a */
[C---:B------:R-:W-:Y:S02]  /*0170*/  ISETP.GE.AND P0, PT, R8.reuse, 0x100, PT ;  /* 0x000001000800780c */ /* 0x040fe40003f06270 */
[----:B------:R-:W-:Y:S01]  /*0180*/  ISETP.GE.AND P1, PT, R9, 0x100, PT ;  /* 0x000001000900780c */ /* 0x000fe20003f26270 */
[----:B------:R-:W-:-:S02]  /*0190*/  IMAD R19, R8, 0x100, R10 ;  /* 0x0000010008137824 */ /* 0x000fc400078e020a */
[----:B------:R-:W-:Y:S01]  /*01a0*/  IMAD R21, R9, 0x100, R10 ;  /* 0x0000010009157824 */ /* 0x000fe200078e020a */
[----:B------:R-:W-:Y:S02]  /*01b0*/  CS2R R8, SRZ ;  /* 0x0000000000087805 */ /* 0x000fe4000001ff00 */
[----:B------:R-:W-:Y:S01]  /*01c0*/  CS2R R10, SRZ ;  /* 0x00000000000a7805 */ /* 0x000fe2000001ff00 */
[----:B-1----:R-:W-:Y:S01]  /*01d0*/  IMAD.WIDE R12, R13, 0x4, R6 ;  /* 0x000000040d0c7825 */ /* 0x002fe200078e0206 */
[----:B------:R-:W-:-:S03]  /*01e0*/  CS2R R6, SRZ ;  /* 0x0000000000067805 */ /* 0x000fc6000001ff00 */
[--C-:B--2---:R-:W-:Y:S02]  /*01f0*/  IMAD.WIDE R18, R19, 0x4, R4.reuse ;  /* 0x0000000413127825 */ /* 0x104fe400078e0204 */
[----:B------:R-:W2:Y:S02]  /*0200*/  LDG.E.EL.128 R12, desc[UR6][R12.64] ;  /* 0x000000060c0c7981 */ /* 0x000ea4000c2e1d00 */
[----:B------:R-:W-:Y:S01]  /*0210*/  IMAD.WIDE R20, R21, 0x4, R4 ;  /* 0x0000000415147825 */ /* 0x000fe200078e0204 */
[----:B------:R-:W-:Y:S01]  /*0220*/  CS2R R4, SRZ ;  /* 0x0000000000047805 */ /* 0x000fe2000001ff00 */
[----:B------:R-:W2:Y:S05]  /*0230*/  @!P0 LDG.E.EL.128 R8, desc[UR6][R18.64] ;  /* 0x0000000612088981 */ /* 0x000eaa000c2e1d00 */
[----:B------:R1:W3:Y:S01]  /*0240*/  @!P1 LDG.E.EL.128 R4, desc[UR6][R20.64] ;  /* 0x0000000614049981 */ /* 0x0002e2000c2e1d00 */
[----:B------:R-:W4:Y:S01]  /*0250*/  S2UR UR5, SR_CgaCtaId ;  /* 0x00000000000579c3 */ /* 0x000f220000008800 */
[----:B------:R-:W-:Y:S01]  /*0260*/  IMAD.SHL.U32 R22, R16, 0x80, RZ ;  /* 0x0000008010167824 */ /* 0x000fe200078e00ff */
[----:B------:R-:W-:-:S04]  /*0270*/  UMOV UR4, 0x400 ;  /* 0x0000040000047882 */ /* 0x000fc80000000000 */
[----:B------:R-:W-:-:S04]  /*0280*/  LOP3.LUT R23, R22, 0x380, RZ, 0xc0, !PT ;  /* 0x0000038016177812 */ /* 0x000fc800078ec0ff */
[C---:B------:R-:W-:Y:S02]  /*0290*/  LOP3.LUT R24, R23.reuse, 0x20, RZ, 0xfc, !PT ;  /* 0x0000002017187812 */ /* 0x040fe400078efcff */
[C---:B------:R-:W-:Y:S02]  /*02a0*/  LOP3.LUT R25, R23.reuse, 0x40, RZ, 0xfc, !PT ;  /* 0x0000004017197812 */ /* 0x040fe400078efcff */
[C---:B------:R-:W-:Y:S02]  /*02b0*/  LOP3.LUT R22, R23.reuse, R0, RZ, 0xfc, !PT ;  /* 0x0000000017167212 */ /* 0x040fe400078efcff */
[----:B-1----:R-:W-:Y:S01]  /*02c0*/  LOP3.LUT R20, R23, 0x60, RZ, 0xfc, !PT ;  /* 0x0000006017147812 */ /* 0x002fe200078efcff */
[----:B----4-:R-:W-:Y:S01]  /*02d0*/  UPRMT UR4, UR5, 0x654, UR4 ;  /* 0x0000065405047896 */ /* 0x010fe20008000004 */
[----:B------:R-:W-:-:S05]  /*02e0*/  SHF.R.U32.HI R16, RZ, 0x1, R16 ;  /* 0x00000001ff107819 */ /* 0x000fca0000011610 */
[----:B------:R-:W-:Y:S02]  /*02f0*/  LEA.HI R23, R23, UR4, RZ, 0x1d ;  /* 0x0000000417177c11 */ /* 0x000fe4000f8fe8ff */
[----:B------:R-:W-:Y:S02]  /*0300*/  LEA.HI R21, R24, UR4, RZ, 0x1d ;  /* 0x0000000418157c11 */ /* 0x000fe4000f8fe8ff */
[----:B------:R-:W-:Y:S02]  /*0310*/  LEA.HI R25, R25, UR4, RZ, 0x1d ;  /* 0x0000000419197c11 */ /* 0x000fe4000f8fe8ff */
[----:B------:R-:W-:Y:S01]  /*0320*/  LEA.HI R27, R20, UR4, RZ, 0x1d ;  /* 0x00000004141b7c11 */ /* 0x000fe2000f8fe8ff */
[----:B------:R-:W-:Y:S01]  /*0330*/  IMAD R19, R22, 0x4, R23 ;  /* 0x0000000416137824 */ /* 0x000fe200078e0217 */
[----:B------:R-:W-:Y:S01]  /*0340*/  LOP3.LUT R16, R16, 0x3c, RZ, 0xc0, !PT ;  /* 0x0000003c10107812 */ /* 0x000fe200078ec0ff */
[C---:B------:R-:W-:Y:S02]  /*0350*/  IMAD R18, R22.reuse, 0x4, R21 ;  /* 0x0000000416127824 */ /* 0x040fe400078e0215 */
[----:B------:R-:W-:-:S02]  /*0360*/  IMAD R21, R22, 0x4, R25 ;  /* 0x0000000416157824 */ /* 0x000fc400078e0219 */
[----:B------:R-:W-:Y:S02]  /*0370*/  IMAD R20, R22, 0x4, R27 ;  /* 0x0000000416147824 */ /* 0x000fe400078e021b */
[----:B------:R-:W-:Y:S01]  /*0380*/  VIADD R23, R16, UR4 ;  /* 0x0000000410177c36 */ /* 0x000fe20008000000 */
[----:B------:R-:W-:Y:S02]  /*0390*/  LOP3.LUT R17, R17, 0x1c, R2, 0xf8, !PT ;  /* 0x0000001c11117812 */ /* 0x000fe400078ef802 */
[C---:B--2---:R-:W-:Y:S01]  /*03a0*/  FSETP.GEU.AND P6, PT, R12.reuse, -R8, PT ;  /* 0x800000080c00720b */ /* 0x044fe20003fce000 */
[----:B------:R-:W-:Y:S01]  /*03b0*/  FADD R8, R12, R8 ;  /* 0x000000080c087221 */ /* 0x000fe20000000000 */
[C---:B------:R-:W-:Y:S01]  /*03c0*/  FSETP.GEU.AND P2, PT, R13.reuse, -R9, PT ;  /* 0x800000090d00720b */ /* 0x040fe20003f4e000 */
[----:B------:R-:W-:Y:S01]  /*03d0*/  FADD R9, R13, R9 ;  /* 0x000000090d097221 */ /* 0x000fe20000000000 */
[C---:B------:R-:W-:Y:S01]  /*03e0*/  FSETP.GEU.AND P4, PT, R14.reuse, -R10, PT ;  /* 0x8000000a0e00720b */ /* 0x040fe20003f8e000 */
[----:B------:R-:W-:Y:S01]  /*03f0*/  FADD R10, R14, R10 ;  /* 0x0000000a0e0a7221 */ /* 0x000fe20000000000 */
[C---:B------:R-:W-:Y:S01]  /*0400*/  FSETP.GEU.AND P5, PT, R15.reuse, -R11, PT ;  /* 0x8000000b0f00720b */ /* 0x040fe20003fae000 */
[----:B------:R-:W-:Y:S01]  /*0410*/  FADD R11, R15, R11 ;  /* 0x0000000b0f0b7221 */ /* 0x000fe20000000000 */
[C---:B---3--:R-:W-:Y:S01]  /*0420*/  FSETP.GEU.AND P0, PT, R12.reuse, -R4, PT ;  /* 0x800000040c00720b */ /* 0x048fe20003f0e000 */
[----:B------:R-:W-:Y:S01]  /*0430*/  FADD R4, R12, R4 ;  /* 0x000000040c047221 */ /* 0x000fe20000000000 */
[C---:B------:R-:W-:Y:S01]  /*0440*/  FSETP.GEU.AND P1, PT, R13.reuse, -R5, PT ;  /* 0x800000050d00720b */ /* 0x040fe20003f2e000 */
[----:B------:R-:W-:Y:S01]  /*0450*/  FADD R5, R13, R5 ;  /* 0x000000050d057221 */ /* 0x000fe20000000000 */
[C---:B------:R-:W-:Y:S01]  /*0460*/  FSETP.GEU.AND P3, PT, R14.reuse, -R6, PT ;  /* 0x800000060e00720b */ /* 0x040fe20003f6e000 */
[----:B------:R-:W-:Y:S01]  /*0470*/  FADD R6, R14, R6 ;  /* 0x000000060e067221 */ /* 0x000fe20000000000 */
[----:B------:R-:W-:-:S02]  /*0480*/  FSEL R8, R8, RZ, P6 ;  /* 0x000000ff08087208 */ /* 0x000fc40003000000 */
[C---:B------:R-:W-:Y:S01]  /*0490*/  FSETP.GEU.AND P6, PT, R15.reuse, -R7, PT ;  /* 0x800000070f00720b */ /* 0x040fe20003fce000 */
[----:B------:R-:W-:Y:S01]  /*04a0*/  FADD R7, R15, R7 ;  /* 0x000000070f077221 */ /* 0x000fe20000000000 */
[----:B------:R-:W-:Y:S02]  /*04b0*/  FSEL R9, R9, RZ, P2 ;  /* 0x000000ff09097208 */ /* 0x000fe40001000000 */
[----:B------:R-:W-:Y:S02]  /*04c0*/  FSEL R12, R10, RZ, P4 ;  /* 0x000000ff0a0c7208 */ /* 0x000fe40002000000 */
[----:B------:R-:W-:Y:S01]  /*04d0*/  FSEL R11, R11, RZ, P5 ;  /* 0x000000ff0b0b7208 */ /* 0x000fe20002800000 */
[----:B------:R-:W-:Y:S01]  /*04e0*/  STS [R19], R8 ;  /* 0x0000000813007388 */ /* 0x000fe20000000800 */
[----:B------:R-:W-:Y:S02]  /*04f0*/  FSEL R14, R4, RZ, P0 ;  /* 0x000000ff040e7208 */ /* 0x000fe40000000000 */
[----:B------:R-:W-:Y:S01]  /*0500*/  FSEL R13, R5, RZ, P1 ;  /* 0x000000ff050d7208 */ /* 0x000fe20000800000 */
[----:B------:R1:W-:Y:S01]  /*0510*/  STS [R18+0x80], R9 ;  /* 0x0000800912007388 */ /* 0x0003e20000000800 */
[----:B------:R-:W-:-:S02]  /*0520*/  FSEL R16, R6, RZ, P3 ;  /* 0x000000ff06107208 */ /* 0x000fc40001800000 */
[----:B------:R-:W-:Y:S01]  /*0530*/  FSEL R15, R7, RZ, P6 ;  /* 0x000000ff070f7208 */ /* 0x000fe20003000000 */
[----:B------:R-:W-:Y:S04]  /*0540*/  STS [R21+0x100], R12 ;  /* 0x0001000c15007388 */ /* 0x000fe80000000800 */
[----:B------:R2:W-:Y:S01]  /*0550*/  STS [R20+0x180], R11 ;  /* 0x0001800b14007388 */ /* 0x0005e20000000800 */
[----:B------:R-:W-:Y:S01]  /*0560*/  LOP3.LUT R10, R2, 0x1fc, RZ, 0xc0, !PT ;  /* 0x000001fc020a7812 */ /* 0x000fe200078ec0ff */
[----:B-1----:R-:W1:Y:S02]  /*0570*/  LDC.64 R8, c[0x0][0x220] ;  /* 0x00008800ff087b82 */ /* 0x002e640000000a00 */
[----:B------:R-:W-:Y:S04]  /*0580*/  STS [R19+0x40], R14 ;  /* 0x0000400e13007388 */ /* 0x000fe80000000800 */
[----:B------:R3:W-:Y:S04]  /*0590*/  STS [R18+0xc0], R13 ;  /* 0x0000c00d12007388 */ /* 0x0007e80000000800 */
[----:B------:R-:W-:Y:S04]  /*05a0*/  STS [R21+0x140], R16 ;  /* 0x0001401015007388 */ /* 0x000fe80000000800 */
[----:B------:R-:W-:Y:S01]  /*05b0*/  STS [R20+0x1c0], R15 ;  /* 0x0001c00f14007388 */ /* 0x000fe20000000800 */
[C---:B------:R-:W-:Y:S01]  /*05c0*/  IMAD R23, R10.reuse, 0x4, R23 ;  /* 0x000000040a177824 */ /* 0x040fe200078e0217 */
[----:B------:R-:W-:Y:S06]  /*05d0*/  BAR.SYNC.DEFER_BLOCKING 0x0 ;  /* 0x0000000000007b1d */ /* 0x000fec0000010000 */
[----:B------:R-:W-:Y:S04]  /*05e0*/  LDS R4, [R23] ;  /* 0x0000000017047984 */ /* 0x000fe80000000800 */
[----:B------:R-:W-:Y:S04]  /*05f0*/  LDS R5, [R23+0x4] ;  /* 0x0000040017057984 */ /* 0x000fe80000000800 */
[----:B------:R-:W-:Y:S04]  /*0600*/  LDS R6, [R23+0x8] ;  /* 0x0000080017067984 */ /* 0x000fe80000000800 */
[----:B------:R-:W4:Y:S01]  /*0610*/  LDS R7, [R23+0xc] ;  /* 0x00000c0017077984 */ /* 0x000f220000000800 */
[----:B--2---:R-:W-:-:S02]  /*0620*/  LOP3.LUT R11, R10, 0x200, RZ, 0xfc, !PT ;  /* 0x000002000a0b7812 */ /* 0x004fc400078efcff */
[----:B------:R-:W-:Y:S02]  /*0630*/  LOP3.LUT R2, R3, R0, RZ, 0xfc, !PT ;  /* 0x0000000003027212 */ /* 0x000fe400078efcff */
[----:B------:R-:W-:Y:S02]  /*0640*/  ISETP.GE.AND P0, PT, R17, 0x100, PT ;  /* 0x000001001100780c */ /* 0x000fe40003f06270 */
[----:B------:R-:W-:Y:S01]  /*0650*/  SHF.R.U32.HI R11, RZ, 0x3, R11 ;  /* 0x00000003ff0b7819 */ /* 0x000fe2000001160b */
[----:B---3--:R-:W-:-:S03]  /*0660*/  IMAD R13, R2, 0x100, R17 ;  /* 0x00000100020d7824 */ /* 0x008fc600078e0211 */
[----:B------:R-:W-:Y:S01]  /*0670*/  LOP3.LUT R11, R11, 0x7c, RZ, 0xc0, !PT ;  /* 0x0000007c0b0b7812 */ /* 0x000fe200078ec0ff */
[----:B-1----:R-:W-:-:S04]  /*0680*/  IMAD.WIDE R12, R13, 0x4, R8 ;  /* 0x000000040d0c7825 */ /* 0x002fc800078e0208 */
[----:B------:R-:W-:-:S04]  /*0690*/  VIADD R11, R11, UR4 ;  /* 0x000000040b0b7c36 */ /* 0x000fc80008000000 */
[----:B------:R-:W-:Y:S01]  /*06a0*/  IMAD R11, R10, 0x4, R11 ;  /* 0x000000040a0b7824 */ /* 0x000fe200078e020b */
[----:B----4-:R1:W-:Y:S01]  /*06b0*/  @!P0 STG.E.128 desc[UR6][R12.64], R4 ;  /* 0x000000040c008986 */ /* 0x0103e2000c101d06 */
[----:B------:R-:W-:Y:S05]  /*06c0*/  @P0 EXIT ;  /* 0x000000000000094d */ /* 0x000fea0003800000 */
[----:B-1----:R-:W-:Y:S01]  /*06d0*/  LDS R4, [R11+0x800] ;  /* 0x000800000b047984 */ /* 0x002fe20000000800 */
[----:B------:R-:W-:-:S03]  /*06e0*/  LOP3.LUT R0, R3, 0x10, R0, 0xfe, !PT ;  /* 0x0000001003007812 */ /* 0x000fc600078efe00 */
[----:B------:R-:W-:Y:S02]  /*06f0*/  LDS R5, [R11+0x804] ;  /* 0x000804000b057984 */ /* 0x000fe40000000800 */
[----:B------:R-:W-:Y:S02]  /*0700*/  IMAD R17, R0, 0x100, R17 ;  /* 0x0000010000117824 */ /* 0x000fe400078e0211 */
[----:B------:R-:W-:Y:S02]  /*0710*/  LDS R6, [R11+0x808] ;  /* 0x000808000b067984 */ /* 0x000fe40000000800 */
[----:B------:R-:W-:Y:S02]  /*0720*/  IMAD.WIDE R8, R17, 0x4, R8 ;  /* 0x0000000411087825 */ /* 0x000fe400078e0208 */
[----:B------:R-:W0:Y:S04]  /*0730*/  LDS R7, [R11+0x80c] ;  /* 0x00080c000b077984 */ /* 0x000e280000000800 */
[----:B0-----:R-:W-:Y:S01]  /*0740*/  STG.E.128 desc[UR6][R8.64], R4 ;  /* 0x0000000408007986 */ /* 0x001fe2000c101d06 */
[----:B------:R-:W-:Y:S05]  /*0750*/  EXIT ;  /* 0x000000000000794d */ /* 0x000fea0003800000 */
.L_x_0:
[----:B------:R-:W-:-:S00]  /*0760*/  BRA `(.L_x_0) ;  /* 0xfffffffc00fc7947 */ /* 0x000fc0000383ffff */
[----:B------:R-:W-:-:S00]  /*0770*/  NOP ;  /* 0x0000000000007918 */ /* 0x000fc00000000000 */
        /* <DEDUP_REMOVED lines=8> */
.L_x_1:


//--------------------- .nv.shared.triton_poi_fused_convolution_relu_15 --------------------------
	.section	.nv.shared.triton_poi_fused_convolution_relu_15,"aw",@nobits
	.sectionflags	@""
	.align	16
	.zero		1024


//--------------------- .nv.constant0.triton_poi_fused_convolution_relu_15 --------------------------
	.section	.nv.constant0.triton_poi_fused_convolution_relu_15,"a",@progbits
	.sectionflags	@""
	.align	4
.nv.constant0.triton_poi_fused_convolution_relu_15:
	.zero		560
